//
// Generated by NVIDIA NVVM Compiler
//
// Compiler Build ID: CL-36424714
// Cuda compilation tools, release 13.0, V13.0.88
// Based on NVVM 20.0.0
//

.version 9.0
.target sm_100
.address_size 64

	// .globl	_Z16broadcast_kerneliPKfPf

.visible .entry _Z16broadcast_kerneliPKfPf(
	.param .u32 _Z16broadcast_kerneliPKfPf_param_0,
	.param .u64 .ptr .align 1 _Z16broadcast_kerneliPKfPf_param_1,
	.param .u64 .ptr .align 1 _Z16broadcast_kerneliPKfPf_param_2
)
{
	.reg .pred 	%p<2>;
	.reg .b32 	%r<6>;
	.reg .b32 	%f<2>;
	.reg .b64 	%rd<7>;

	ld.param.u32 	%r2, [_Z16broadcast_kerneliPKfPf_param_0];
	ld.param.u64 	%rd1, [_Z16broadcast_kerneliPKfPf_param_1];
	ld.param.u64 	%rd2, [_Z16broadcast_kerneliPKfPf_param_2];
	mov.u32 	%r3, %ctaid.x;
	mov.u32 	%r4, %ntid.x;
	mov.u32 	%r5, %tid.x;
	mad.lo.s32 	%r1, %r3, %r4, %r5;
	setp.ge.s32 	%p1, %r1, %r2;
	@%p1 bra 	$L__BB0_2;
	cvta.to.global.u64 	%rd3, %rd1;
	cvta.to.global.u64 	%rd4, %rd2;
	ld.global.f32 	%f1, [%rd3];
	mul.wide.s32 	%rd5, %r1, 4;
	add.s64 	%rd6, %rd4, %rd5;
	st.global.f32 	[%rd6], %f1;
$L__BB0_2:
	ret;

}


// ===== COMPILED SASS (sm_100) =====

	.target	sm_100

	.elftype	@"ET_EXEC"


//--------------------- .note.nv.tkinfo           --------------------------
	.section	.note.nv.tkinfo,"",@"SHT_NOTE"
	.sectionflags	@"SHF_NOTE_NV_TKINFO"
	.tkinfo
        /*0018*/ 	.word	0x00000002
        /*0030*/ 	.string	""
        /*0030*/ 	.string	"ptxas"
        /*0030*/ 	.string	"Cuda compilation tools, release 13.0, V13.0.88"
        /*0030*/ 	.string	"Build cuda_13.0.r13.0/compiler.36424714_0"
        /*0030*/ 	.string	"-arch sm_100 -m 64 "



//--------------------- .note.nv.cuinfo           --------------------------
	.section	.note.nv.cuinfo,"",@"SHT_NOTE"
	.sectionflags	@"SHF_NOTE_NV_CUINFO"
        /*0018*/ 	.short	0x0002
        /*001a*/ 	.short	0x0064
        /*001c*/ 	.short	0x0082
	.zero		2


//--------------------- .nv.info                  --------------------------
	.section	.nv.info,"",@"SHT_CUDA_INFO"
	.align	4


	//----- nvinfo : EIATTR_REGCOUNT
	.align		4
        /*0000*/ 	.byte	0x04, 0x2f
        /*0002*/ 	.short	(.L_1 - .L_0)
	.align		4
.L_0:
        /*0004*/ 	.word	index@(_Z16broadcast_kerneliPKfPf)
        /*0008*/ 	.word	0x0000000a


	//----- nvinfo : EIATTR_FRAME_SIZE
	.align		4
.L_1:
        /*000c*/ 	.byte	0x04, 0x11
        /*000e*/ 	.short	(.L_3 - .L_2)
	.align		4
.L_2:
        /*0010*/ 	.word	index@(_Z16broadcast_kerneliPKfPf)
        /*0014*/ 	.word	0x00000000


	//----- nvinfo : EIATTR_MIN_STACK_SIZE
	.align		4
.L_3:
        /*0018*/ 	.byte	0x04, 0x12
        /*001a*/ 	.short	(.L_5 - .L_4)
	.align		4
.L_4:
        /*001c*/ 	.word	index@(_Z16broadcast_kerneliPKfPf)
        /*0020*/ 	.word	0x00000000
.L_5:


//--------------------- .nv.compat                --------------------------
	.section	.nv.compat,"",@"SHT_CUDA_COMPAT_INFO"
	.align	4
        /*0000*/ 	.byte	0x02, 0x09, 0x00, 0x00, 0x02, 0x02, 0x01, 0x00, 0x02, 0x05, 0x05, 0x00, 0x03, 0x07, 0x01, 0x01
        /*0010*/ 	.byte	0x02, 0x03, 0x00, 0x00, 0x02, 0x06, 0x01, 0x00, 0x04, 0x0b, 0x08, 0x00, 0x09, 0x00, 0x00, 0x00
        /*0020*/ 	.byte	0x00, 0x00, 0x00, 0x00


//--------------------- .nv.info._Z16broadcast_kerneliPKfPf --------------------------
	.section	.nv.info._Z16broadcast_kerneliPKfPf,"",@"SHT_CUDA_INFO"
	.sectionflags	@""
	.align	4


	//----- nvinfo : EIATTR_CUDA_API_VERSION
	.align		4
        /*0000*/ 	.byte	0x04, 0x37
        /*0002*/ 	.short	(.L_7 - .L_6)
.L_6:
        /*0004*/ 	.word	0x00000082


	//----- nvinfo : EIATTR_KPARAM_INFO
	.align		4
.L_7:
        /*0008*/ 	.byte	0x04, 0x17
        /*000a*/ 	.short	(.L_9 - .L_8)
.L_8:
        /*000c*/ 	.word	0x00000000
        /*0010*/ 	.short	0x0002
        /*0012*/ 	.short	0x0010
        /*0014*/ 	.byte	0x00, 0xf5, 0x21, 0x00


	//----- nvinfo : EIATTR_KPARAM_INFO
	.align		4
.L_9:
        /*0018*/ 	.byte	0x04, 0x17
        /*001a*/ 	.short	(.L_11 - .L_10)
.L_10:
        /*001c*/ 	.word	0x00000000
        /*0020*/ 	.short	0x0001
        /*0022*/ 	.short	0x0008
        /*0024*/ 	.byte	0x00, 0xf5, 0x21, 0x00


	//----- nvinfo : EIATTR_KPARAM_INFO
	.align		4
.L_11:
        /*0028*/ 	.byte	0x04, 0x17
        /*002a*/ 	.short	(.L_13 - .L_12)
.L_12:
        /*002c*/ 	.word	0x00000000
        /*0030*/ 	.short	0x0000
        /*0032*/ 	.short	0x0000
        /*0034*/ 	.byte	0x00, 0xf0, 0x11, 0x00


	//----- nvinfo : EIATTR_SPARSE_MMA_MASK
	.align		4
.L_13:
        /*0038*/ 	.byte	0x03, 0x50
        /*003a*/ 	.short	0x0000


	//----- nvinfo : EIATTR_MAXREG_COUNT
	.align		4
        /*003c*/ 	.byte	0x03, 0x1b
        /*003e*/ 	.short	0x00ff


	//----- nvinfo : EIATTR_MERCURY_ISA_VERSION
	.align		4
        /*0040*/ 	.byte	0x03, 0x5f
        /*0042*/ 	.short	0x0101


	//----- nvinfo : EIATTR_VRC_CTA_INIT_COUNT
	.align		4
        /*0044*/ 	.byte	0x02, 0x4a
	.zero		1
	.zero		1


	//----- nvinfo : EIATTR_EXIT_INSTR_OFFSETS
	.align		4
        /*0048*/ 	.byte	0x04, 0x1c
        /*004a*/ 	.short	(.L_15 - .L_14)


	//   ....[0]....
.L_14:
        /*004c*/ 	.word	0x00000070


	//   ....[1]....
        /*0050*/ 	.word	0x000000e0


	//----- nvinfo : EIATTR_CBANK_PARAM_SIZE
	.align		4
.L_15:
        /*0054*/ 	.byte	0x03, 0x19
        /*0056*/ 	.short	0x0018


	//----- nvinfo : EIATTR_PARAM_CBANK
	.align		4
        /*0058*/ 	.byte	0x04, 0x0a
        /*005a*/ 	.short	(.L_17 - .L_16)
	.align		4
.L_16:
        /*005c*/ 	.word	index@(.nv.constant0._Z16broadcast_kerneliPKfPf)
        /*0060*/ 	.short	0x0380
        /*0062*/ 	.short	0x0018


	//----- nvinfo : EIATTR_SW_WAR
	.align		4
.L_17:
        /*0064*/ 	.byte	0x04, 0x36
        /*0066*/ 	.short	(.L_19 - .L_18)
.L_18:
        /*0068*/ 	.word	0x00000008
.L_19:


//--------------------- .nv.callgraph             --------------------------
	.section	.nv.callgraph,"",@"SHT_CUDA_CALLGRAPH"
	.align	4
	.sectionentsize	8
	.align		4
        /*0000*/ 	.word	0x00000000
	.align		4
        /*0004*/ 	.word	0xffffffff
	.align		4
        /*0008*/ 	.word	0x00000000
	.align		4
        /*000c*/ 	.word	0xfffffffe
	.align		4
        /*0010*/ 	.word	0x00000000
	.align		4
        /*0014*/ 	.word	0xfffffffd
	.align		4
        /*0018*/ 	.word	0x00000000
	.align		4
        /*001c*/ 	.word	0xfffffffc


//--------------------- .text._Z16broadcast_kerneliPKfPf --------------------------
	.section	.text._Z16broadcast_kerneliPKfPf,"ax",@progbits
	.align	128
        .global         _Z16broadcast_kerneliPKfPf
        .type           _Z16broadcast_kerneliPKfPf,@function
        .size           _Z16broadcast_kerneliPKfPf,(.L_x_1 - _Z16broadcast_kerneliPKfPf)
        .other          _Z16broadcast_kerneliPKfPf,@"STO_CUDA_ENTRY STV_DEFAULT"
_Z16broadcast_kerneliPKfPf:
.text._Z16broadcast_kerneliPKfPf:
[----:B------:R-:W-:Y:S01]  /*0000*/  LDC R1, c[0x0][0x37c] ;  /* 0x0000df00ff017b82 */ /* 0x000fe20000000800 */
[----:B------:R-:W0:Y:S07]  /*0010*/  S2R R0, SR_TID.X ;  /* 0x0000000000007919 */ /* 0x000e2e0000002100 */
[----:B------:R-:W0:Y:S01]  /*0020*/  S2UR UR4, SR_CTAID.X ;  /* 0x00000000000479c3 */ /* 0x000e220000002500 */
[----:B------:R-:W1:Y:S07]  /*0030*/  LDCU UR5, c[0x0][0x380] ;  /* 0x00007000ff0577ac */ /* 0x000e6e0008000800 */
[----:B------:R-:W0:Y:S02]  /*0040*/  LDC R7, c[0x0][0x360] ;  /* 0x0000d800ff077b82 */ /* 0x000e240000000800 */
[----:B0-----:R-:W-:-:S05]  /*0050*/  IMAD R7, R7, UR4, R0 ;  /* 0x0000000407077c24 */ /* 0x001fca000f8e0200 */
[----:B-1----:R-:W-:-:S13]  /*0060*/  ISETP.GE.AND P0, PT, R7, UR5, PT ;  /* 0x0000000507007c0c */ /* 0x002fda000bf06270 */
[----:B------:R-:W-:Y:S05]  /*0070*/  @P0 EXIT ;  /* 0x000000000000094d */ /* 0x000fea0003800000 */
[----:B------:R-:W0:Y:S01]  /*0080*/  LDC.64 R2, c[0x0][0x388] ;  /* 0x0000e200ff027b82 */ /* 0x000e220000000a00 */
[----:B------:R-:W0:Y:S07]  /*0090*/  LDCU.64 UR4, c[0x0][0x358] ;  /* 0x00006b00ff0477ac */ /* 0x000e2e0008000a00 */
[----:B------:R-:W1:Y:S01]  /*00a0*/  LDC.64 R4, c[0x0][0x390] ;  /* 0x0000e400ff047b82 */ /* 0x000e620000000a00 */
[----:B0-----:R-:W2:Y:S01]  /*00b0*/  LDG.E R3, desc[UR4][R2.64] ;  /* 0x0000000402037981 */ /* 0x001ea2000c1e1900 */
[----:B-1----:R-:W-:-:S05]  /*00c0*/  IMAD.WIDE R4, R7, 0x4, R4 ;  /* 0x0000000407047825 */ /* 0x002fca00078e0204 */
[----:B--2---:R-:W-:Y:S01]  /*00d0*/  STG.E desc[UR4][R4.64], R3 ;  /* 0x0000000304007986 */ /* 0x004fe2000c101904 */
[----:B------:R-:W-:Y:S05]  /*00e0*/  EXIT ;  /* 0x000000000000794d */ /* 0x000fea0003800000 */
.L_x_0:
[----:B------:R-:W-:-:S00]  /*00f0*/  BRA `(.L_x_0) ;  /* 0xfffffffc00fc7947 */ /* 0x000fc0000383ffff */
[----:B------:R-:W-:-:S00]  /*0100*/  NOP ;  /* 0x0000000000007918 */ /* 0x000fc00000000000 */
[----:B------:R-:W-:-:S00]  /*0110*/  NOP ;  /* 0x0000000000007918 */ /* 0x000fc00000000000 */
[----:B------:R-:W-:-:S00]  /*0120*/  NOP ;  /* 0x0000000000007918 */ /* 0x000fc00000000000 */
[----:B------:R-:W-:-:S00]  /*0130*/  NOP ;  /* 0x0000000000007918 */ /* 0x000fc00000000000 */
[----:B------:R-:W-:-:S00]  /*0140*/  NOP ;  /* 0x0000000000007918 */ /* 0x000fc00000000000 */
[----:B------:R-:W-:-:S00]  /*0150*/  NOP ;  /* 0x0000000000007918 */ /* 0x000fc00000000000 */
[----:B------:R-:W-:-:S00]  /*0160*/  NOP ;  /* 0x0000000000007918 */ /* 0x000fc00000000000 */
[----:B------:R-:W-:-:S00]  /*0170*/  NOP ;  /* 0x0000000000007918 */ /* 0x000fc00000000000 */
.L_x_1:


//--------------------- .nv.shared.reserved.0     --------------------------
	.section	.nv.shared.reserved.0,"aw",@nobits
	.weak		__nv_reservedSMEM_offset_0_alias
	.size		__nv_reservedSMEM_offset_0_alias, 0, 64
	.other		__nv_reservedSMEM_offset_0_alias,@"STO_CUDA_RESERVED_SHARED STV_DEFAULT"
__nv_reservedSMEM_offset_0_alias:
	.zero		0
	.zero		64


//--------------------- .nv.constant0._Z16broadcast_kerneliPKfPf --------------------------
	.section	.nv.constant0._Z16broadcast_kerneliPKfPf,"a",@progbits
	.sectionflags	@""
	.align	4
.nv.constant0._Z16broadcast_kerneliPKfPf:
	.zero		920


//--------------------- SYMBOLS --------------------------

	.type		.nv.reservedSmem.offset0,@object
	.size		.nv.reservedSmem.offset0,0x4
